//
// Generated by NVIDIA NVVM Compiler
//
// Compiler Build ID: CL-36424714
// Cuda compilation tools, release 13.0, V13.0.88
// Based on NVVM 20.0.0
//

.version 9.0
.target sm_100
.address_size 64

	// .globl	_Z12squareKernelPfPKfi

.visible .entry _Z12squareKernelPfPKfi(
	.param .u64 .ptr .align 1 _Z12squareKernelPfPKfi_param_0,
	.param .u64 .ptr .align 1 _Z12squareKernelPfPKfi_param_1,
	.param .u32 _Z12squareKernelPfPKfi_param_2
)
{
	.reg .pred 	%p<2>;
	.reg .b32 	%r<6>;
	.reg .b32 	%f<3>;
	.reg .b64 	%rd<8>;

	ld.param.u64 	%rd1, [_Z12squareKernelPfPKfi_param_0];
	ld.param.u64 	%rd2, [_Z12squareKernelPfPKfi_param_1];
	ld.param.u32 	%r2, [_Z12squareKernelPfPKfi_param_2];
	mov.u32 	%r3, %ctaid.x;
	mov.u32 	%r4, %ntid.x;
	mov.u32 	%r5, %tid.x;
	mad.lo.s32 	%r1, %r3, %r4, %r5;
	setp.ge.s32 	%p1, %r1, %r2;
	@%p1 bra 	$L__BB0_2;
	cvta.to.global.u64 	%rd3, %rd2;
	cvta.to.global.u64 	%rd4, %rd1;
	mul.wide.s32 	%rd5, %r1, 4;
	add.s64 	%rd6, %rd3, %rd5;
	ld.global.f32 	%f1, [%rd6];
	mul.f32 	%f2, %f1, %f1;
	add.s64 	%rd7, %rd4, %rd5;
	st.global.f32 	[%rd7], %f2;
$L__BB0_2:
	ret;

}


// ===== COMPILED SASS (sm_100) =====

	.target	sm_100

	.elftype	@"ET_EXEC"


//--------------------- .note.nv.tkinfo           --------------------------
	.section	.note.nv.tkinfo,"",@"SHT_NOTE"
	.sectionflags	@"SHF_NOTE_NV_TKINFO"
	.tkinfo
        /*0018*/ 	.word	0x00000002
        /*0030*/ 	.string	""
        /*0030*/ 	.string	"ptxas"
        /*0030*/ 	.string	"Cuda compilation tools, release 13.0, V13.0.88"
        /*0030*/ 	.string	"Build cuda_13.0.r13.0/compiler.36424714_0"
        /*0030*/ 	.string	"-arch sm_100 -m 64 "



//--------------------- .note.nv.cuinfo           --------------------------
	.section	.note.nv.cuinfo,"",@"SHT_NOTE"
	.sectionflags	@"SHF_NOTE_NV_CUINFO"
        /*0018*/ 	.short	0x0002
        /*001a*/ 	.short	0x0064
        /*001c*/ 	.short	0x0082
	.zero		2


//--------------------- .nv.info                  --------------------------
	.section	.nv.info,"",@"SHT_CUDA_INFO"
	.align	4


	//----- nvinfo : EIATTR_REGCOUNT
	.align		4
        /*0000*/ 	.byte	0x04, 0x2f
        /*0002*/ 	.short	(.L_1 - .L_0)
	.align		4
.L_0:
        /*0004*/ 	.word	index@(_Z12squareKernelPfPKfi)
        /*0008*/ 	.word	0x0000000a


	//----- nvinfo : EIATTR_FRAME_SIZE
	.align		4
.L_1:
        /*000c*/ 	.byte	0x04, 0x11
        /*000e*/ 	.short	(.L_3 - .L_2)
	.align		4
.L_2:
        /*0010*/ 	.word	index@(_Z12squareKernelPfPKfi)
        /*0014*/ 	.word	0x00000000


	//----- nvinfo : EIATTR_MIN_STACK_SIZE
	.align		4
.L_3:
        /*0018*/ 	.byte	0x04, 0x12
        /*001a*/ 	.short	(.L_5 - .L_4)
	.align		4
.L_4:
        /*001c*/ 	.word	index@(_Z12squareKernelPfPKfi)
        /*0020*/ 	.word	0x00000000
.L_5:


//--------------------- .nv.compat                --------------------------
	.section	.nv.compat,"",@"SHT_CUDA_COMPAT_INFO"
	.align	4
        /*0000*/ 	.byte	0x02, 0x09, 0x00, 0x00, 0x02, 0x02, 0x01, 0x00, 0x02, 0x05, 0x05, 0x00, 0x03, 0x07, 0x01, 0x01
        /*0010*/ 	.byte	0x02, 0x03, 0x00, 0x00, 0x02, 0x06, 0x01, 0x00, 0x04, 0x0b, 0x08, 0x00, 0x09, 0x00, 0x00, 0x00
        /*0020*/ 	.byte	0x00, 0x00, 0x00, 0x00


//--------------------- .nv.info._Z12squareKernelPfPKfi --------------------------
	.section	.nv.info._Z12squareKernelPfPKfi,"",@"SHT_CUDA_INFO"
	.sectionflags	@""
	.align	4


	//----- nvinfo : EIATTR_CUDA_API_VERSION
	.align		4
        /*0000*/ 	.byte	0x04, 0x37
        /*0002*/ 	.short	(.L_7 - .L_6)
.L_6:
        /*0004*/ 	.word	0x00000082


	//----- nvinfo : EIATTR_KPARAM_INFO
	.align		4
.L_7:
        /*0008*/ 	.byte	0x04, 0x17
        /*000a*/ 	.short	(.L_9 - .L_8)
.L_8:
        /*000c*/ 	.word	0x00000000
        /*0010*/ 	.short	0x0002
        /*0012*/ 	.short	0x0010
        /*0014*/ 	.byte	0x00, 0xf0, 0x11, 0x00


	//----- nvinfo : EIATTR_KPARAM_INFO
	.align		4
.L_9:
        /*0018*/ 	.byte	0x04, 0x17
        /*001a*/ 	.short	(.L_11 - .L_10)
.L_10:
        /*001c*/ 	.word	0x00000000
        /*0020*/ 	.short	0x0001
        /*0022*/ 	.short	0x0008
        /*0024*/ 	.byte	0x00, 0xf5, 0x21, 0x00


	//----- nvinfo : EIATTR_KPARAM_INFO
	.align		4
.L_11:
        /*0028*/ 	.byte	0x04, 0x17
        /*002a*/ 	.short	(.L_13 - .L_12)
.L_12:
        /*002c*/ 	.word	0x00000000
        /*0030*/ 	.short	0x0000
        /*0032*/ 	.short	0x0000
        /*0034*/ 	.byte	0x00, 0xf5, 0x21, 0x00


	//----- nvinfo : EIATTR_SPARSE_MMA_MASK
	.align		4
.L_13:
        /*0038*/ 	.byte	0x03, 0x50
        /*003a*/ 	.short	0x0000


	//----- nvinfo : EIATTR_MAXREG_COUNT
	.align		4
        /*003c*/ 	.byte	0x03, 0x1b
        /*003e*/ 	.short	0x00ff


	//----- nvinfo : EIATTR_MERCURY_ISA_VERSION
	.align		4
        /*0040*/ 	.byte	0x03, 0x5f
        /*0042*/ 	.short	0x0101


	//----- nvinfo : EIATTR_VRC_CTA_INIT_COUNT
	.align		4
        /*0044*/ 	.byte	0x02, 0x4a
	.zero		1
	.zero		1


	//----- nvinfo : EIATTR_EXIT_INSTR_OFFSETS
	.align		4
        /*0048*/ 	.byte	0x04, 0x1c
        /*004a*/ 	.short	(.L_15 - .L_14)


	//   ....[0]....
.L_14:
        /*004c*/ 	.word	0x00000070


	//   ....[1]....
        /*0050*/ 	.word	0x00000100


	//----- nvinfo : EIATTR_CBANK_PARAM_SIZE
	.align		4
.L_15:
        /*0054*/ 	.byte	0x03, 0x19
        /*0056*/ 	.short	0x0014


	//----- nvinfo : EIATTR_PARAM_CBANK
	.align		4
        /*0058*/ 	.byte	0x04, 0x0a
        /*005a*/ 	.short	(.L_17 - .L_16)
	.align		4
.L_16:
        /*005c*/ 	.word	index@(.nv.constant0._Z12squareKernelPfPKfi)
        /*0060*/ 	.short	0x0380
        /*0062*/ 	.short	0x0014


	//----- nvinfo : EIATTR_SW_WAR
	.align		4
.L_17:
        /*0064*/ 	.byte	0x04, 0x36
        /*0066*/ 	.short	(.L_19 - .L_18)
.L_18:
        /*0068*/ 	.word	0x00000008
.L_19:


//--------------------- .nv.callgraph             --------------------------
	.section	.nv.callgraph,"",@"SHT_CUDA_CALLGRAPH"
	.align	4
	.sectionentsize	8
	.align		4
        /*0000*/ 	.word	0x00000000
	.align		4
        /*0004*/ 	.word	0xffffffff
	.align		4
        /*0008*/ 	.word	0x00000000
	.align		4
        /*000c*/ 	.word	0xfffffffe
	.align		4
        /*0010*/ 	.word	0x00000000
	.align		4
        /*0014*/ 	.word	0xfffffffd
	.align		4
        /*0018*/ 	.word	0x00000000
	.align		4
        /*001c*/ 	.word	0xfffffffc


//--------------------- .text._Z12squareKernelPfPKfi --------------------------
	.section	.text._Z12squareKernelPfPKfi,"ax",@progbits
	.align	128
        .global         _Z12squareKernelPfPKfi
        .type           _Z12squareKernelPfPKfi,@function
        .size           _Z12squareKernelPfPKfi,(.L_x_1 - _Z12squareKernelPfPKfi)
        .other          _Z12squareKernelPfPKfi,@"STO_CUDA_ENTRY STV_DEFAULT"
_Z12squareKernelPfPKfi:
.text._Z12squareKernelPfPKfi:
[----:B------:R-:W-:Y:S01]  /*0000*/  LDC R1, c[0x0][0x37c] ;  /* 0x0000df00ff017b82 */ /* 0x000fe20000000800 */
[----:B------:R-:W0:Y:S07]  /*0010*/  S2R R0, SR_TID.X ;  /* 0x0000000000007919 */ /* 0x000e2e0000002100 */
[----:B------:R-:W0:Y:S01]  /*0020*/  S2UR UR4, SR_CTAID.X ;  /* 0x00000000000479c3 */ /* 0x000e220000002500 */
[----:B------:R-:W1:Y:S07]  /*0030*/  LDCU UR5, c[0x0][0x390] ;  /* 0x00007200ff0577ac */ /* 0x000e6e0008000800 */
[----:B------:R-:W0:Y:S02]  /*0040*/  LDC R7, c[0x0][0x360] ;  /* 0x0000d800ff077b82 */ /* 0x000e240000000800 */
[----:B0-----:R-:W-:-:S05]  /*0050*/  IMAD R7, R7, UR4, R0 ;  /* 0x0000000407077c24 */ /* 0x001fca000f8e0200 */
[----:B-1----:R-:W-:-:S13]  /*0060*/  ISETP.GE.AND P0, PT, R7, UR5, PT ;  /* 0x0000000507007c0c */ /* 0x002fda000bf06270 */
[----:B------:R-:W-:Y:S05]  /*0070*/  @P0 EXIT ;  /* 0x000000000000094d */ /* 0x000fea0003800000 */
[----:B------:R-:W0:Y:S01]  /*0080*/  LDC.64 R2, c[0x0][0x388] ;  /* 0x0000e200ff027b82 */ /* 0x000e220000000a00 */
[----:B------:R-:W1:Y:S07]  /*0090*/  LDCU.64 UR4, c[0x0][0x358] ;  /* 0x00006b00ff0477ac */ /* 0x000e6e0008000a00 */
[----:B------:R-:W2:Y:S01]  /*00a0*/  LDC.64 R4, c[0x0][0x380] ;  /* 0x0000e000ff047b82 */ /* 0x000ea20000000a00 */
[----:B0-----:R-:W-:-:S06]  /*00b0*/  IMAD.WIDE R2, R7, 0x4, R2 ;  /* 0x0000000407027825 */ /* 0x001fcc00078e0202 */
[----:B-1----:R-:W3:Y:S01]  /*00c0*/  LDG.E R2, desc[UR4][R2.64] ;  /* 0x0000000402027981 */ /* 0x002ee2000c1e1900 */
[----:B--2---:R-:W-:-:S04]  /*00d0*/  IMAD.WIDE R4, R7, 0x4, R4 ;  /* 0x0000000407047825 */ /* 0x004fc800078e0204 */
[----:B---3--:R-:W-:-:S05]  /*00e0*/  FMUL R7, R2, R2 ;  /* 0x0000000202077220 */ /* 0x008fca0000400000 */
[----:B------:R-:W-:Y:S01]  /*00f0*/  STG.E desc[UR4][R4.64], R7 ;  /* 0x0000000704007986 */ /* 0x000fe2000c101904 */
[----:B------:R-:W-:Y:S05]  /*0100*/  EXIT ;  /* 0x000000000000794d */ /* 0x000fea0003800000 */
.L_x_0:
[----:B------:R-:W-:-:S00]  /*0110*/  BRA `(.L_x_0) ;  /* 0xfffffffc00fc7947 */ /* 0x000fc0000383ffff */
[----:B------:R-:W-:-:S00]  /*0120*/  NOP ;  /* 0x0000000000007918 */ /* 0x000fc00000000000 */
        /* <DEDUP_REMOVED lines=13> */
.L_x_1:


//--------------------- .nv.shared.reserved.0     --------------------------
	.section	.nv.shared.reserved.0,"aw",@nobits
	.weak		__nv_reservedSMEM_offset_0_alias
	.size		__nv_reservedSMEM_offset_0_alias, 0, 64
	.other		__nv_reservedSMEM_offset_0_alias,@"STO_CUDA_RESERVED_SHARED STV_DEFAULT"
__nv_reservedSMEM_offset_0_alias:
	.zero		0
	.zero		64


//--------------------- .nv.constant0._Z12squareKernelPfPKfi --------------------------
	.section	.nv.constant0._Z12squareKernelPfPKfi,"a",@progbits
	.sectionflags	@""
	.align	4
.nv.constant0._Z12squareKernelPfPKfi:
	.zero		916


//--------------------- SYMBOLS --------------------------

	.type		.nv.reservedSmem.offset0,@object
	.size		.nv.reservedSmem.offset0,0x4
